//
// Generated by NVIDIA NVVM Compiler
//
// Compiler Build ID: CL-36424714
// Cuda compilation tools, release 13.0, V13.0.88
// Based on NVVM 20.0.0
//

.version 9.0
.target sm_100
.address_size 64

// _ZZ13matmul_kernelPKfS0_PfmE5a_sub has been demoted
// _ZZ13matmul_kernelPKfS0_PfmE5b_sub has been demoted

.entry _Z13matmul_kernelPKfS0_Pfm(
	.param .u64 .ptr .align 1 _Z13matmul_kernelPKfS0_Pfm_param_0,
	.param .u64 .ptr .align 1 _Z13matmul_kernelPKfS0_Pfm_param_1,
	.param .u64 .ptr .align 1 _Z13matmul_kernelPKfS0_Pfm_param_2,
	.param .u64 _Z13matmul_kernelPKfS0_Pfm_param_3
)
{
	.reg .pred 	%p<6>;
	.reg .b32 	%r<21>;
	.reg .b32 	%f<111>;
	.reg .b64 	%rd<55>;
	// demoted variable
	.shared .align 4 .b8 _ZZ13matmul_kernelPKfS0_PfmE5a_sub[4096];
	// demoted variable
	.shared .align 4 .b8 _ZZ13matmul_kernelPKfS0_PfmE5b_sub[4096];
	ld.param.u64 	%rd21, [_Z13matmul_kernelPKfS0_Pfm_param_0];
	ld.param.u64 	%rd22, [_Z13matmul_kernelPKfS0_Pfm_param_1];
	ld.param.u64 	%rd24, [_Z13matmul_kernelPKfS0_Pfm_param_3];
	mov.u32 	%r1, %ctaid.x;
	mov.u32 	%r2, %ctaid.y;
	mov.u32 	%r5, %tid.x;
	cvt.u64.u32 	%rd1, %r5;
	mov.u32 	%r6, %tid.y;
	cvt.u64.u32 	%rd2, %r6;
	add.s64 	%rd3, %rd24, 31;
	setp.lt.u64 	%p1, %rd3, 32;
	mov.f32 	%f110, 0f00000000;
	@%p1 bra 	$L__BB0_7;
	cvt.u32.u64 	%r7, %rd2;
	cvt.u32.u64 	%r8, %rd1;
	mul.wide.u32 	%rd25, %r1, 32;
	add.s64 	%rd4, %rd25, %rd1;
	shl.b32 	%r9, %r8, 7;
	mov.u32 	%r10, _ZZ13matmul_kernelPKfS0_PfmE5a_sub;
	add.s32 	%r3, %r10, %r9;
	mul.wide.u32 	%rd26, %r2, 32;
	mov.u32 	%r11, _ZZ13matmul_kernelPKfS0_PfmE5b_sub;
	add.s32 	%r12, %r11, %r9;
	shl.b32 	%r13, %r7, 2;
	add.s32 	%r4, %r12, %r13;
	mad.lo.s64 	%rd27, %rd24, %rd1, %rd26;
	add.s64 	%rd28, %rd27, %rd2;
	shl.b64 	%rd29, %rd28, 2;
	cvta.to.global.u64 	%rd30, %rd22;
	add.s64 	%rd53, %rd30, %rd29;
	shl.b64 	%rd6, %rd24, 7;
	mul.lo.s64 	%rd31, %rd24, %rd4;
	shl.b64 	%rd32, %rd31, 2;
	shl.b64 	%rd33, %rd2, 2;
	add.s64 	%rd34, %rd32, %rd33;
	cvta.to.global.u64 	%rd35, %rd21;
	add.s64 	%rd51, %rd35, %rd34;
	shr.u64 	%rd54, %rd3, 5;
	mov.f32 	%f110, 0f00000000;
	add.s32 	%r16, %r3, %r13;
	mov.u64 	%rd50, %rd2;
	mov.u64 	%rd52, %rd1;
$L__BB0_2:
	max.u64 	%rd36, %rd4, %rd50;
	setp.ge.u64 	%p2, %rd36, %rd24;
	mov.f32 	%f108, 0f00000000;
	@%p2 bra 	$L__BB0_4;
	ld.global.f32 	%f108, [%rd51];
$L__BB0_4:
	add.s64 	%rd38, %rd26, %rd2;
	st.shared.f32 	[%r16], %f108;
	max.u64 	%rd40, %rd52, %rd38;
	setp.ge.u64 	%p3, %rd40, %rd24;
	mov.f32 	%f109, 0f00000000;
	@%p3 bra 	$L__BB0_6;
	ld.global.f32 	%f109, [%rd53];
$L__BB0_6:
	st.shared.f32 	[%r4], %f109;
	bar.sync 	0;
	ld.shared.f32 	%f12, [%r3];
	cvt.u32.u64 	%r17, %rd2;
	shl.b32 	%r18, %r17, 2;
	mov.u32 	%r19, _ZZ13matmul_kernelPKfS0_PfmE5b_sub;
	add.s32 	%r20, %r19, %r18;
	ld.shared.f32 	%f13, [%r20];
	fma.rn.f32 	%f14, %f12, %f13, %f110;
	ld.shared.f32 	%f15, [%r3+4];
	ld.shared.f32 	%f16, [%r20+128];
	fma.rn.f32 	%f17, %f15, %f16, %f14;
	ld.shared.f32 	%f18, [%r3+8];
	ld.shared.f32 	%f19, [%r20+256];
	fma.rn.f32 	%f20, %f18, %f19, %f17;
	ld.shared.f32 	%f21, [%r3+12];
	ld.shared.f32 	%f22, [%r20+384];
	fma.rn.f32 	%f23, %f21, %f22, %f20;
	ld.shared.f32 	%f24, [%r3+16];
	ld.shared.f32 	%f25, [%r20+512];
	fma.rn.f32 	%f26, %f24, %f25, %f23;
	ld.shared.f32 	%f27, [%r3+20];
	ld.shared.f32 	%f28, [%r20+640];
	fma.rn.f32 	%f29, %f27, %f28, %f26;
	ld.shared.f32 	%f30, [%r3+24];
	ld.shared.f32 	%f31, [%r20+768];
	fma.rn.f32 	%f32, %f30, %f31, %f29;
	ld.shared.f32 	%f33, [%r3+28];
	ld.shared.f32 	%f34, [%r20+896];
	fma.rn.f32 	%f35, %f33, %f34, %f32;
	ld.shared.f32 	%f36, [%r3+32];
	ld.shared.f32 	%f37, [%r20+1024];
	fma.rn.f32 	%f38, %f36, %f37, %f35;
	ld.shared.f32 	%f39, [%r3+36];
	ld.shared.f32 	%f40, [%r20+1152];
	fma.rn.f32 	%f41, %f39, %f40, %f38;
	ld.shared.f32 	%f42, [%r3+40];
	ld.shared.f32 	%f43, [%r20+1280];
	fma.rn.f32 	%f44, %f42, %f43, %f41;
	ld.shared.f32 	%f45, [%r3+44];
	ld.shared.f32 	%f46, [%r20+1408];
	fma.rn.f32 	%f47, %f45, %f46, %f44;
	ld.shared.f32 	%f48, [%r3+48];
	ld.shared.f32 	%f49, [%r20+1536];
	fma.rn.f32 	%f50, %f48, %f49, %f47;
	ld.shared.f32 	%f51, [%r3+52];
	ld.shared.f32 	%f52, [%r20+1664];
	fma.rn.f32 	%f53, %f51, %f52, %f50;
	ld.shared.f32 	%f54, [%r3+56];
	ld.shared.f32 	%f55, [%r20+1792];
	fma.rn.f32 	%f56, %f54, %f55, %f53;
	ld.shared.f32 	%f57, [%r3+60];
	ld.shared.f32 	%f58, [%r20+1920];
	fma.rn.f32 	%f59, %f57, %f58, %f56;
	ld.shared.f32 	%f60, [%r3+64];
	ld.shared.f32 	%f61, [%r20+2048];
	fma.rn.f32 	%f62, %f60, %f61, %f59;
	ld.shared.f32 	%f63, [%r3+68];
	ld.shared.f32 	%f64, [%r20+2176];
	fma.rn.f32 	%f65, %f63, %f64, %f62;
	ld.shared.f32 	%f66, [%r3+72];
	ld.shared.f32 	%f67, [%r20+2304];
	fma.rn.f32 	%f68, %f66, %f67, %f65;
	ld.shared.f32 	%f69, [%r3+76];
	ld.shared.f32 	%f70, [%r20+2432];
	fma.rn.f32 	%f71, %f69, %f70, %f68;
	ld.shared.f32 	%f72, [%r3+80];
	ld.shared.f32 	%f73, [%r20+2560];
	fma.rn.f32 	%f74, %f72, %f73, %f71;
	ld.shared.f32 	%f75, [%r3+84];
	ld.shared.f32 	%f76, [%r20+2688];
	fma.rn.f32 	%f77, %f75, %f76, %f74;
	ld.shared.f32 	%f78, [%r3+88];
	ld.shared.f32 	%f79, [%r20+2816];
	fma.rn.f32 	%f80, %f78, %f79, %f77;
	ld.shared.f32 	%f81, [%r3+92];
	ld.shared.f32 	%f82, [%r20+2944];
	fma.rn.f32 	%f83, %f81, %f82, %f80;
	ld.shared.f32 	%f84, [%r3+96];
	ld.shared.f32 	%f85, [%r20+3072];
	fma.rn.f32 	%f86, %f84, %f85, %f83;
	ld.shared.f32 	%f87, [%r3+100];
	ld.shared.f32 	%f88, [%r20+3200];
	fma.rn.f32 	%f89, %f87, %f88, %f86;
	ld.shared.f32 	%f90, [%r3+104];
	ld.shared.f32 	%f91, [%r20+3328];
	fma.rn.f32 	%f92, %f90, %f91, %f89;
	ld.shared.f32 	%f93, [%r3+108];
	ld.shared.f32 	%f94, [%r20+3456];
	fma.rn.f32 	%f95, %f93, %f94, %f92;
	ld.shared.f32 	%f96, [%r3+112];
	ld.shared.f32 	%f97, [%r20+3584];
	fma.rn.f32 	%f98, %f96, %f97, %f95;
	ld.shared.f32 	%f99, [%r3+116];
	ld.shared.f32 	%f100, [%r20+3712];
	fma.rn.f32 	%f101, %f99, %f100, %f98;
	ld.shared.f32 	%f102, [%r3+120];
	ld.shared.f32 	%f103, [%r20+3840];
	fma.rn.f32 	%f104, %f102, %f103, %f101;
	ld.shared.f32 	%f105, [%r3+124];
	ld.shared.f32 	%f106, [%r20+3968];
	fma.rn.f32 	%f110, %f105, %f106, %f104;
	bar.sync 	0;
	add.s64 	%rd54, %rd54, -1;
	add.s64 	%rd53, %rd53, %rd6;
	add.s64 	%rd52, %rd52, 32;
	add.s64 	%rd51, %rd51, 128;
	add.s64 	%rd50, %rd50, 32;
	setp.ne.s64 	%p4, %rd54, 0;
	@%p4 bra 	$L__BB0_2;
$L__BB0_7:
	mul.wide.u32 	%rd41, %r1, 32;
	add.s64 	%rd19, %rd41, %rd1;
	mul.wide.u32 	%rd42, %r2, 32;
	add.s64 	%rd43, %rd42, %rd2;
	max.u64 	%rd44, %rd19, %rd43;
	setp.ge.u64 	%p5, %rd44, %rd24;
	@%p5 bra 	$L__BB0_9;
	ld.param.u64 	%rd49, [_Z13matmul_kernelPKfS0_Pfm_param_2];
	mad.lo.s64 	%rd45, %rd24, %rd19, %rd43;
	cvta.to.global.u64 	%rd46, %rd49;
	shl.b64 	%rd47, %rd45, 2;
	add.s64 	%rd48, %rd46, %rd47;
	st.global.f32 	[%rd48], %f110;
$L__BB0_9:
	ret;

}


// ===== COMPILED SASS (sm_100) =====

	.target	sm_100

	.elftype	@"ET_EXEC"


//--------------------- .note.nv.tkinfo           --------------------------
	.section	.note.nv.tkinfo,"",@"SHT_NOTE"
	.sectionflags	@"SHF_NOTE_NV_TKINFO"
	.tkinfo
        /*0018*/ 	.word	0x00000002
        /*0030*/ 	.string	""
        /*0030*/ 	.string	"ptxas"
        /*0030*/ 	.string	"Cuda compilation tools, release 13.0, V13.0.88"
        /*0030*/ 	.string	"Build cuda_13.0.r13.0/compiler.36424714_0"
        /*0030*/ 	.string	"-arch sm_100 -m 64 "



//--------------------- .note.nv.cuinfo           --------------------------
	.section	.note.nv.cuinfo,"",@"SHT_NOTE"
	.sectionflags	@"SHF_NOTE_NV_CUINFO"
        /*0018*/ 	.short	0x0002
        /*001a*/ 	.short	0x0064
        /*001c*/ 	.short	0x0082
	.zero		2


//--------------------- .nv.info                  --------------------------
	.section	.nv.info,"",@"SHT_CUDA_INFO"
	.align	4


	//----- nvinfo : EIATTR_REGCOUNT
	.align		4
        /*0000*/ 	.byte	0x04, 0x2f
        /*0002*/ 	.short	(.L_1 - .L_0)
	.align		4
.L_0:
        /*0004*/ 	.word	index@(_Z13matmul_kernelPKfS0_Pfm)
        /*0008*/ 	.word	0x00000020


	//----- nvinfo : EIATTR_FRAME_SIZE
	.align		4
.L_1:
        /*000c*/ 	.byte	0x04, 0x11
        /*000e*/ 	.short	(.L_3 - .L_2)
	.align		4
.L_2:
        /*0010*/ 	.word	index@(_Z13matmul_kernelPKfS0_Pfm)
        /*0014*/ 	.word	0x00000000


	//----- nvinfo : EIATTR_MIN_STACK_SIZE
	.align		4
.L_3:
        /*0018*/ 	.byte	0x04, 0x12
        /*001a*/ 	.short	(.L_5 - .L_4)
	.align		4
.L_4:
        /*001c*/ 	.word	index@(_Z13matmul_kernelPKfS0_Pfm)
        /*0020*/ 	.word	0x00000000
.L_5:


//--------------------- .nv.compat                --------------------------
	.section	.nv.compat,"",@"SHT_CUDA_COMPAT_INFO"
	.align	4
        /*0000*/ 	.byte	0x02, 0x09, 0x00, 0x00, 0x02, 0x02, 0x01, 0x00, 0x02, 0x05, 0x05, 0x00, 0x03, 0x07, 0x01, 0x01
        /*0010*/ 	.byte	0x02, 0x03, 0x00, 0x00, 0x02, 0x06, 0x01, 0x00, 0x04, 0x0b, 0x08, 0x00, 0x09, 0x00, 0x00, 0x00
        /*0020*/ 	.byte	0x00, 0x00, 0x00, 0x00


//--------------------- .nv.info._Z13matmul_kernelPKfS0_Pfm --------------------------
	.section	.nv.info._Z13matmul_kernelPKfS0_Pfm,"",@"SHT_CUDA_INFO"
	.sectionflags	@""
	.align	4


	//----- nvinfo : EIATTR_CUDA_API_VERSION
	.align		4
        /*0000*/ 	.byte	0x04, 0x37
        /*0002*/ 	.short	(.L_7 - .L_6)
.L_6:
        /*0004*/ 	.word	0x00000082


	//----- nvinfo : EIATTR_KPARAM_INFO
	.align		4
.L_7:
        /*0008*/ 	.byte	0x04, 0x17
        /*000a*/ 	.short	(.L_9 - .L_8)
.L_8:
        /*000c*/ 	.word	0x00000000
        /*0010*/ 	.short	0x0003
        /*0012*/ 	.short	0x0018
        /*0014*/ 	.byte	0x00, 0xf0, 0x21, 0x00


	//----- nvinfo : EIATTR_KPARAM_INFO
	.align		4
.L_9:
        /*0018*/ 	.byte	0x04, 0x17
        /*001a*/ 	.short	(.L_11 - .L_10)
.L_10:
        /*001c*/ 	.word	0x00000000
        /*0020*/ 	.short	0x0002
        /*0022*/ 	.short	0x0010
        /*0024*/ 	.byte	0x00, 0xf5, 0x21, 0x00


	//----- nvinfo : EIATTR_KPARAM_INFO
	.align		4
.L_11:
        /*0028*/ 	.byte	0x04, 0x17
        /*002a*/ 	.short	(.L_13 - .L_12)
.L_12:
        /*002c*/ 	.word	0x00000000
        /*0030*/ 	.short	0x0001
        /*0032*/ 	.short	0x0008
        /*0034*/ 	.byte	0x00, 0xf5, 0x21, 0x00


	//----- nvinfo : EIATTR_KPARAM_INFO
	.align		4
.L_13:
        /*0038*/ 	.byte	0x04, 0x17
        /*003a*/ 	.short	(.L_15 - .L_14)
.L_14:
        /*003c*/ 	.word	0x00000000
        /*0040*/ 	.short	0x0000
        /*0042*/ 	.short	0x0000
        /*0044*/ 	.byte	0x00, 0xf5, 0x21, 0x00


	//----- nvinfo : EIATTR_SPARSE_MMA_MASK
	.align		4
.L_15:
        /*0048*/ 	.byte	0x03, 0x50
        /*004a*/ 	.short	0x0000


	//----- nvinfo : EIATTR_MAXREG_COUNT
	.align		4
        /*004c*/ 	.byte	0x03, 0x1b
        /*004e*/ 	.short	0x00ff


	//----- nvinfo : EIATTR_NUM_BARRIERS
	.align		4
        /*0050*/ 	.byte	0x02, 0x4c
        /*0052*/ 	.byte	0x01
	.zero		1


	//----- nvinfo : EIATTR_MERCURY_ISA_VERSION
	.align		4
        /*0054*/ 	.byte	0x03, 0x5f
        /*0056*/ 	.short	0x0101


	//----- nvinfo : EIATTR_VRC_CTA_INIT_COUNT
	.align		4
        /*0058*/ 	.byte	0x02, 0x4a
	.zero		1
	.zero		1


	//----- nvinfo : EIATTR_EXIT_INSTR_OFFSETS
	.align		4
        /*005c*/ 	.byte	0x04, 0x1c
        /*005e*/ 	.short	(.L_17 - .L_16)


	//   ....[0]....
.L_16:
        /*0060*/ 	.word	0x00000ab0


	//   ....[1]....
        /*0064*/ 	.word	0x00000b40


	//----- nvinfo : EIATTR_CBANK_PARAM_SIZE
	.align		4
.L_17:
        /*0068*/ 	.byte	0x03, 0x19
        /*006a*/ 	.short	0x0020


	//----- nvinfo : EIATTR_PARAM_CBANK
	.align		4
        /*006c*/ 	.byte	0x04, 0x0a
        /*006e*/ 	.short	(.L_19 - .L_18)
	.align		4
.L_18:
        /*0070*/ 	.word	index@(.nv.constant0._Z13matmul_kernelPKfS0_Pfm)
        /*0074*/ 	.short	0x0380
        /*0076*/ 	.short	0x0020


	//----- nvinfo : EIATTR_SW_WAR
	.align		4
.L_19:
        /*0078*/ 	.byte	0x04, 0x36
        /*007a*/ 	.short	(.L_21 - .L_20)
.L_20:
        /*007c*/ 	.word	0x00000008
.L_21:


//--------------------- .nv.callgraph             --------------------------
	.section	.nv.callgraph,"",@"SHT_CUDA_CALLGRAPH"
	.align	4
	.sectionentsize	8
	.align		4
        /*0000*/ 	.word	0x00000000
	.align		4
        /*0004*/ 	.word	0xffffffff
	.align		4
        /*0008*/ 	.word	0x00000000
	.align		4
        /*000c*/ 	.word	0xfffffffe
	.align		4
        /*0010*/ 	.word	0x00000000
	.align		4
        /*0014*/ 	.word	0xfffffffd
	.align		4
        /*0018*/ 	.word	0x00000000
	.align		4
        /*001c*/ 	.word	0xfffffffc


//--------------------- .text._Z13matmul_kernelPKfS0_Pfm --------------------------
	.section	.text._Z13matmul_kernelPKfS0_Pfm,"ax",@progbits
	.align	128
.text._Z13matmul_kernelPKfS0_Pfm:
        .type           _Z13matmul_kernelPKfS0_Pfm,@function
        .size           _Z13matmul_kernelPKfS0_Pfm,(.L_x_3 - _Z13matmul_kernelPKfS0_Pfm)
        .other          _Z13matmul_kernelPKfS0_Pfm,@"STO_CUDA_ENTRY STV_DEFAULT"
_Z13matmul_kernelPKfS0_Pfm:
[----:B------:R-:W-:Y:S01]  /*0000*/  LDC R1, c[0x0][0x37c] ;  /* 0x0000df00ff017b82 */ /* 0x000fe20000000800 */
[----:B------:R-:W0:Y:S01]  /*0010*/  LDCU.64 UR10, c[0x0][0x398] ;  /* 0x00007300ff0a77ac */ /* 0x000e220008000a00 */
[----:B------:R-:W1:Y:S01]  /*0020*/  S2R R8, SR_TID.X ;  /* 0x0000000000087919 */ /* 0x000e620000002100 */
[----:B------:R-:W-:Y:S01]  /*0030*/  HFMA2 R19, -RZ, RZ, 0, 0 ;  /* 0x00000000ff137431 */ /* 0x000fe200000001ff */
[----:B------:R-:W-:Y:S01]  /*0040*/  MOV R9, RZ ;  /* 0x000000ff00097202 */ /* 0x000fe20000000f00 */
[----:B------:R-:W2:Y:S01]  /*0050*/  LDCU.64 UR12, c[0x0][0x358] ;  /* 0x00006b00ff0c77ac */ /* 0x000ea20008000a00 */
[----:B------:R-:W3:Y:S01]  /*0060*/  S2R R14, SR_CTAID.X ;  /* 0x00000000000e7919 */ /* 0x000ee20000002500 */
[----:B------:R-:W4:Y:S01]  /*0070*/  S2R R13, SR_CTAID.Y ;  /* 0x00000000000d7919 */ /* 0x000f220000002600 */
[----:B------:R-:W1:Y:S01]  /*0080*/  S2R R20, SR_TID.Y ;  /* 0x0000000000147919 */ /* 0x000e620000002200 */
[----:B0-----:R-:W-:-:S04]  /*0090*/  UIADD3 UR7, UP0, UPT, UR10, 0x1f, URZ ;  /* 0x0000001f0a077890 */ /* 0x001fc8000ff1e0ff */
[----:B------:R-:W-:Y:S02]  /*00a0*/  UIADD3.X UR8, UPT, UPT, URZ, UR11, URZ, UP0, !UPT ;  /* 0x0000000bff087290 */ /* 0x000fe400087fe4ff */
[----:B------:R-:W-:-:S04]  /*00b0*/  UISETP.GE.U32.AND UP0, UPT, UR7, 0x20, UPT ;  /* 0x000000200700788c */ /* 0x000fc8000bf06070 */
[----:B------:R-:W-:-:S09]  /*00c0*/  UISETP.GE.U32.AND.EX UP0, UPT, UR8, URZ, UPT, UP0 ;  /* 0x000000ff0800728c */ /* 0x000fd2000bf06100 */
[----:B--23--:R-:W-:Y:S05]  /*00d0*/  BRA.U !UP0, `(.L_x_0) ;  /* 0x0000000908487547 */ /* 0x00cfea000b800000 */
[----:B------:R-:W0:Y:S01]  /*00e0*/  S2UR UR6, SR_CgaCtaId ;  /* 0x00000000000679c3 */ /* 0x000e220000008800 */
[----:B-1----:R-:W-:Y:S01]  /*00f0*/  IMAD.WIDE.U32 R24, R14, 0x20, R8 ;  /* 0x000000200e187825 */ /* 0x002fe200078e0008 */
[----:B------:R-:W1:Y:S01]  /*0100*/  LDCU.128 UR16, c[0x0][0x380] ;  /* 0x00007000ff1077ac */ /* 0x000e620008000c00 */
[----:B------:R-:W-:Y:S02]  /*0110*/  MOV R12, R8 ;  /* 0x00000008000c7202 */ /* 0x000fe40000000f00 */
[----:B----4-:R-:W-:Y:S01]  /*0120*/  IMAD.WIDE.U32 R22, R13, 0x20, RZ ;  /* 0x000000200d167825 */ /* 0x010fe200078e00ff */
[----:B------:R-:W-:Y:S01]  /*0130*/  UMOV UR4, 0x400 ;  /* 0x0000040000047882 */ /* 0x000fe20000000000 */
[----:B------:R-:W-:Y:S02]  /*0140*/  USHF.L.U64.HI UR14, UR10, 0x7, UR11 ;  /* 0x000000070a0e7899 */ /* 0x000fe4000801020b */
[----:B------:R-:W-:Y:S01]  /*0150*/  IMAD R7, R25, UR10, RZ ;  /* 0x0000000a19077c24 */ /* 0x000fe2000f8e02ff */
[----:B------:R-:W-:Y:S01]  /*0160*/  UIADD3 UR5, UPT, UPT, UR4, 0x1000, URZ ;  /* 0x0000100004057890 */ /* 0x000fe2000fffe0ff */
[----:B------:R-:W-:Y:S01]  /*0170*/  IMAD.WIDE.U32 R4, R24, UR10, RZ ;  /* 0x0000000a18047c25 */ /* 0x000fe2000f8e00ff */
[----:B------:R-:W-:-:S02]  /*0180*/  USHF.L.U32 UR9, UR10, 0x7, URZ ;  /* 0x000000070a097899 */ /* 0x000fc400080006ff */
[----:B------:R-:W-:Y:S01]  /*0190*/  USHF.R.U64 UR7, UR7, 0x5, UR8 ;  /* 0x0000000507077899 */ /* 0x000fe20008001208 */
[----:B------:R-:W-:Y:S01]  /*01a0*/  IMAD R7, R24, UR11, R7 ;  /* 0x0000000b18077c24 */ /* 0x000fe2000f8e0207 */
[----:B------:R-:W-:Y:S01]  /*01b0*/  USHF.R.U32.HI UR8, URZ, 0x5, UR8 ;  /* 0x00000005ff087899 */ /* 0x000fe20008011608 */
[----:B------:R-:W-:-:S04]  /*01c0*/  IMAD.WIDE.U32 R2, R8, UR10, R22 ;  /* 0x0000000a08027c25 */ /* 0x000fc8000f8e0016 */
[----:B------:R-:W-:Y:S01]  /*01d0*/  IMAD.IADD R5, R5, 0x1, R7 ;  /* 0x0000000105057824 */ /* 0x000fe200078e0207 */
[----:B------:R-:W-:Y:S01]  /*01e0*/  IADD3 R0, P0, PT, R20, R2, RZ ;  /* 0x0000000214007210 */ /* 0x000fe20007f1e0ff */
[----:B------:R-:W-:Y:S01]  /*01f0*/  IMAD R6, R8, UR11, R3 ;  /* 0x0000000b08067c24 */ /* 0x000fe2000f8e0203 */
[C---:B------:R-:W-:Y:S01]  /*0200*/  SHF.L.U32 R3, R4.reuse, 0x2, RZ ;  /* 0x0000000204037819 */ /* 0x040fe200000006ff */
[----:B0-----:R-:W-:Y:S01]  /*0210*/  ULEA UR4, UR6, UR4, 0x18 ;  /* 0x0000000406047291 */ /* 0x001fe2000f8ec0ff */
[----:B------:R-:W-:Y:S01]  /*0220*/  SHF.L.U64.HI R5, R4, 0x2, R5 ;  /* 0x0000000204057819 */ /* 0x000fe20000010205 */
[----:B------:R-:W-:Y:S01]  /*0230*/  ULEA UR5, UR6, UR5, 0x18 ;  /* 0x0000000506057291 */ /* 0x000fe2000f8ec0ff */
[----:B------:R-:W-:Y:S01]  /*0240*/  LEA R4, P2, R20, R3, 0x2 ;  /* 0x0000000314047211 */ /* 0x000fe200078410ff */
[----:B------:R-:W-:Y:S01]  /*0250*/  IMAD.X R3, RZ, RZ, R6, P0 ;  /* 0x000000ffff037224 */ /* 0x000fe200000e0606 */
[----:B-1----:R-:W-:Y:S01]  /*0260*/  LEA R2, P1, R0, UR18, 0x2 ;  /* 0x0000001200027c11 */ /* 0x002fe2000f8210ff */
[----:B------:R-:W-:Y:S01]  /*0270*/  IMAD.MOV.U32 R19, RZ, RZ, RZ ;  /* 0x000000ffff137224 */ /* 0x000fe200078e00ff */
[----:B------:R-:W-:Y:S01]  /*0280*/  IADD3 R4, P0, PT, R4, UR16, RZ ;  /* 0x0000001004047c10 */ /* 0x000fe2000ff1e0ff */
[----:B------:R-:W-:Y:S01]  /*0290*/  IMAD.MOV.U32 R7, RZ, RZ, RZ ;  /* 0x000000ffff077224 */ /* 0x000fe200078e00ff */
[----:B------:R-:W-:Y:S01]  /*02a0*/  LEA.HI.X R5, R20, R5, RZ, 0x2, P2 ;  /* 0x0000000514057211 */ /* 0x000fe200010f14ff */
[----:B------:R-:W0:Y:S01]  /*02b0*/  LDCU.64 UR10, c[0x0][0x398] ;  /* 0x00007300ff0a77ac */ /* 0x000e220008000a00 */
[----:B------:R-:W-:-:S02]  /*02c0*/  LEA R18, R8, UR4, 0x7 ;  /* 0x0000000408127c11 */ /* 0x000fc4000f8e38ff */
[----:B------:R-:W-:Y:S02]  /*02d0*/  LEA R17, R8, UR5, 0x7 ;  /* 0x0000000508117c11 */ /* 0x000fe4000f8e38ff */
[----:B------:R-:W-:Y:S02]  /*02e0*/  LEA.HI.X R3, R0, UR19, R3, 0x2, P1 ;  /* 0x0000001300037c11 */ /* 0x000fe400088f1403 */
[----:B------:R-:W-:Y:S02]  /*02f0*/  IADD3.X R5, PT, PT, R5, UR17, RZ, P0, !PT ;  /* 0x0000001105057c10 */ /* 0x000fe400087fe4ff */
[----:B------:R-:W-:Y:S02]  /*0300*/  MOV R6, R20 ;  /* 0x0000001400067202 */ /* 0x000fe40000000f00 */
[----:B------:R-:W-:Y:S02]  /*0310*/  MOV R0, RZ ;  /* 0x000000ff00007202 */ /* 0x000fe40000000f00 */
[----:B------:R-:W-:-:S02]  /*0320*/  LEA R16, R20, R18, 0x2 ;  /* 0x0000001214107211 */ /* 0x000fc400078e10ff */
[C---:B------:R-:W-:Y:S02]  /*0330*/  LEA R15, R20.reuse, UR5, 0x2 ;  /* 0x00000005140f7c11 */ /* 0x040fe4000f8e10ff */
[----:B------:R-:W-:-:S07]  /*0340*/  LEA R17, R20, R17, 0x2 ;  /* 0x0000001114117211 */ /* 0x000fce00078e10ff */
.L_x_1:
[----:B------:R-:W-:Y:S01]  /*0350*/  IADD3 R9, P2, PT, R22, R20, RZ ;  /* 0x0000001416097210 */ /* 0x000fe20007f5e0ff */
[----:B------:R-:W-:Y:S01]  /*0360*/  HFMA2 R27, -RZ, RZ, 0, 0 ;  /* 0x00000000ff1b7431 */ /* 0x000fe200000001ff */
[----:B------:R-:W-:Y:S02]  /*0370*/  ISETP.GT.U32.AND P0, PT, R24, R6, PT ;  /* 0x000000061800720c */ /* 0x000fe40003f04070 */
[----:B------:R-:W-:Y:S01]  /*0380*/  ISETP.GT.U32.AND P1, PT, R12, R9, PT ;  /* 0x000000090c00720c */ /* 0x000fe20003f24070 */
[----:B------:R-:W-:Y:S01]  /*0390*/  IMAD.X R10, RZ, RZ, R23, P2 ;  /* 0x000000ffff0a7224 */ /* 0x000fe200010e0617 */
[----:B------:R-:W-:Y:S02]  /*03a0*/  ISETP.GT.U32.AND.EX P0, PT, R25, R0, PT, P0 ;  /* 0x000000001900720c */ /* 0x000fe40003f04100 */
[----:B------:R-:W-:Y:S02]  /*03b0*/  MOV R28, RZ ;  /* 0x000000ff001c7202 */ /* 0x000fe40000000f00 */
[----:B------:R-:W-:-:S02]  /*03c0*/  ISETP.GT.U32.AND.EX P1, PT, R7, R10, PT, P1 ;  /* 0x0000000a0700720c */ /* 0x000fc40003f24110 */
[----:B------:R-:W-:Y:S02]  /*03d0*/  SEL R11, R24, R6, P0 ;  /* 0x00000006180b7207 */ /* 0x000fe40000000000 */
[----:B------:R-:W-:Y:S02]  /*03e0*/  SEL R8, R12, R9, P1 ;  /* 0x000000090c087207 */ /* 0x000fe40000800000 */
[----:B------:R-:W-:Y:S02]  /*03f0*/  SEL R9, R25, R0, P0 ;  /* 0x0000000019097207 */ /* 0x000fe40000000000 */
[----:B0-----:R-:W-:Y:S02]  /*0400*/  ISETP.GE.U32.AND P0, PT, R11, UR10, PT ;  /* 0x0000000a0b007c0c */ /* 0x001fe4000bf06070 */
[----:B------:R-:W-:Y:S02]  /*0410*/  ISETP.GE.U32.AND P2, PT, R8, UR10, PT ;  /* 0x0000000a08007c0c */ /* 0x000fe4000bf46070 */
[----:B------:R-:W-:-:S02]  /*0420*/  SEL R8, R7, R10, P1 ;  /* 0x0000000a07087207 */ /* 0x000fc40000800000 */
[----:B------:R-:W-:Y:S02]  /*0430*/  ISETP.GE.U32.AND.EX P0, PT, R9, UR11, PT, P0 ;  /* 0x0000000b09007c0c */ /* 0x000fe4000bf06100 */
[----:B------:R-:W-:-:S11]  /*0440*/  ISETP.GE.U32.AND.EX P1, PT, R8, UR11, PT, P2 ;  /* 0x0000000b08007c0c */ /* 0x000fd6000bf26120 */
[----:B------:R0:W2:Y:S04]  /*0450*/  @!P0 LDG.E R27, desc[UR12][R4.64] ;  /* 0x0000000c041b8981 */ /* 0x0000a8000c1e1900 */
[----:B------:R1:W3:Y:S01]  /*0460*/  @!P1 LDG.E R28, desc[UR12][R2.64] ;  /* 0x0000000c021c9981 */ /* 0x0002e2000c1e1900 */
[----:B------:R-:W-:Y:S01]  /*0470*/  UIADD3 UR7, UP0, UPT, UR7, -0x1, URZ ;  /* 0xffffffff07077890 */ /* 0x000fe2000ff1e0ff */
[----:B------:R-:W-:Y:S02]  /*0480*/  IADD3 R6, P3, PT, R6, 0x20, RZ ;  /* 0x0000002006067810 */ /* 0x000fe40007f7e0ff */
[----:B------:R-:W-:Y:S01]  /*0490*/  IADD3 R12, P1, PT, R12, 0x20, RZ ;  /* 0x000000200c0c7810 */ /* 0x000fe20007f3e0ff */
[----:B------:R-:W-:Y:S01]  /*04a0*/  UIADD3.X UR8, UPT, UPT, UR8, -0x1, URZ, UP0, !UPT ;  /* 0xffffffff08087890 */ /* 0x000fe200087fe4ff */
[----:B0-----:R-:W-:Y:S01]  /*04b0*/  IADD3 R4, P2, PT, R4, 0x80, RZ ;  /* 0x0000008004047810 */ /* 0x001fe20007f5e0ff */
[----:B------:R-:W-:Y:S01]  /*04c0*/  UISETP.NE.U32.AND UP0, UPT, UR7, URZ, UPT ;  /* 0x000000ff0700728c */ /* 0x000fe2000bf05070 */
[----:B------:R-:W-:Y:S01]  /*04d0*/  IMAD.X R0, RZ, RZ, R0, P3 ;  /* 0x000000ffff007224 */ /* 0x000fe200018e0600 */
[----:B------:R-:W-:-:S02]  /*04e0*/  IADD3.X R7, PT, PT, RZ, R7, RZ, P1, !PT ;  /* 0x00000007ff077210 */ /* 0x000fc40000ffe4ff */
[----:B------:R-:W-:Y:S01]  /*04f0*/  UISETP.NE.AND.EX UP0, UPT, UR8, URZ, UPT, UP0 ;  /* 0x000000ff0800728c */ /* 0x000fe2000bf05300 */
[----:B-1----:R-:W-:Y:S02]  /*0500*/  IADD3 R2, P0, PT, R2, UR9, RZ ;  /* 0x0000000902027c10 */ /* 0x002fe4000ff1e0ff */
[----:B------:R-:W-:Y:S02]  /*0510*/  IADD3.X R5, PT, PT, RZ, R5, RZ, P2, !PT ;  /* 0x00000005ff057210 */ /* 0x000fe400017fe4ff */
[----:B------:R-:W-:Y:S01]  /*0520*/  IADD3.X R3, PT, PT, R3, UR14, RZ, P0, !PT ;  /* 0x0000000e03037c10 */ /* 0x000fe200087fe4ff */
[----:B--2---:R-:W-:Y:S04]  /*0530*/  STS [R16], R27 ;  /* 0x0000001b10007388 */ /* 0x004fe80000000800 */
[----:B---3--:R-:W-:Y:S01]  /*0540*/  STS [R17], R28 ;  /* 0x0000001c11007388 */ /* 0x008fe20000000800 */
[----:B------:R-:W-:Y:S06]  /*0550*/  BAR.SYNC.DEFER_BLOCKING 0x0 ;  /* 0x0000000000007b1d */ /* 0x000fec0000010000 */
[----:B------:R-:W-:Y:S04]  /*0560*/  LDS R29, [R15] ;  /* 0x000000000f1d7984 */ /* 0x000fe80000000800 */
[----:B------:R-:W0:Y:S04]  /*0570*/  LDS.128 R8, [R18] ;  /* 0x0000000012087984 */ /* 0x000e280000000c00 */
[----:B------:R-:W1:Y:S04]  /*0580*/  LDS R26, [R15+0x80] ;  /* 0x000080000f1a7984 */ /* 0x000e680000000800 */
[----:B------:R-:W-:Y:S01]  /*0590*/  LDS R28, [R15+0x300] ;  /* 0x000300000f1c7984 */ /* 0x000fe20000000800 */
[----:B0-----:R-:W-:-:S03]  /*05a0*/  FFMA R29, R8, R29, R19 ;  /* 0x0000001d081d7223 */ /* 0x001fc60000000013 */
[----:B------:R-:W0:Y:S01]  /*05b0*/  LDS R19, [R15+0x100] ;  /* 0x000100000f137984 */ /* 0x000e220000000800 */
[----:B-1----:R-:W-:-:S03]  /*05c0*/  FFMA R9, R26, R9, R29 ;  /* 0x000000091a097223 */ /* 0x002fc6000000001d */
[----:B------:R-:W1:Y:S04]  /*05d0*/  LDS R8, [R15+0x180] ;  /* 0x000180000f087984 */ /* 0x000e680000000800 */
[----:B------:R-:W-:Y:S01]  /*05e0*/  LDS R26, [R15+0x280] ;  /* 0x000280000f1a7984 */ /* 0x000fe20000000800 */
[----:B0-----:R-:W-:-:S03]  /*05f0*/  FFMA R9, R19, R10, R9 ;  /* 0x0000000a13097223 */ /* 0x001fc60000000009 */
[----:B------:R-:W-:Y:S01]  /*0600*/  LDS R19, [R15+0x200] ;  /* 0x000200000f137984 */ /* 0x000fe20000000800 */
[----:B-1----:R-:W-:-:S03]  /*0610*/  FFMA R27, R8, R11, R9 ;  /* 0x0000000b081b7223 */ /* 0x002fc60000000009 */
[----:B------:R-:W0:Y:S02]  /*0620*/  LDS.128 R8, [R18+0x10] ;  /* 0x0000100012087984 */ /* 0x000e240000000c00 */
[----:B0-----:R-:W-:Y:S02]  /*0630*/  FFMA R19, R8, R19, R27 ;  /* 0x0000001308137223 */ /* 0x001fe4000000001b */
[----:B------:R-:W0:Y:S02]  /*0640*/  LDS R8, [R15+0x380] ;  /* 0x000380000f087984 */ /* 0x000e240000000800 */
[----:B------:R-:W-:Y:S02]  /*0650*/  FFMA R9, R26, R9, R19 ;  /* 0x000000091a097223 */ /* 0x000fe40000000013 */
[----:B------:R-:W-:Y:S02]  /*0660*/  LDS R19, [R15+0x400] ;  /* 0x000400000f137984 */ /* 0x000fe40000000800 */
[----:B------:R-:W-:-:S02]  /*0670*/  FFMA R9, R28, R10, R9 ;  /* 0x0000000a1c097223 */ /* 0x000fc40000000009 */
[----:B------:R-:W-:Y:S04]  /*0680*/  LDS R26, [R15+0x480] ;  /* 0x000480000f1a7984 */ /* 0x000fe80000000800 */
[----:B------:R-:W-:Y:S01]  /*0690*/  LDS R28, [R15+0x500] ;  /* 0x000500000f1c7984 */ /* 0x000fe20000000800 */
[----:B0-----:R-:W-:-:S03]  /*06a0*/  FFMA R27, R8, R11, R9 ;  /* 0x0000000b081b7223 */ /* 0x001fc60000000009 */
        /* <DEDUP_REMOVED lines=42> */
[----:B------:R-:W-:Y:S02]  /*0950*/  LDS R26, [R15+0xe80] ;  /* 0x000e80000f1a7984 */ /* 0x000fe40000000800 */
[----:B0-----:R-:W-:Y:S02]  /*0960*/  FFMA R27, R8, R11, R9 ;  /* 0x0000000b081b7223 */ /* 0x001fe40000000009 */
[----:B------:R-:W0:Y:S02]  /*0970*/  LDS.128 R8, [R18+0x70] ;  /* 0x0000700012087984 */ /* 0x000e240000000c00 */
[----:B0-----:R-:W-:Y:S02]  /*0980*/  FFMA R19, R8, R19, R27 ;  /* 0x0000001308137223 */ /* 0x001fe4000000001b */
[----:B------:R-:W0:Y:S02]  /*0990*/  LDS R8, [R15+0xf00] ;  /* 0x000f00000f087984 */ /* 0x000e240000000800 */
[----:B------:R-:W-:-:S02]  /*09a0*/  FFMA R9, R26, R9, R19 ;  /* 0x000000091a097223 */ /* 0x000fc40000000013 */
[----:B------:R-:W1:Y:S02]  /*09b0*/  LDS R27, [R15+0xf80] ;  /* 0x000f80000f1b7984 */ /* 0x000e640000000800 */
[----:B0-----:R-:W-:-:S04]  /*09c0*/  FFMA R8, R8, R10, R9 ;  /* 0x0000000a08087223 */ /* 0x001fc80000000009 */
[----:B-1----:R-:W-:Y:S01]  /*09d0*/  FFMA R19, R27, R11, R8 ;  /* 0x0000000b1b137223 */ /* 0x002fe20000000008 */
[----:B------:R-:W-:Y:S06]  /*09e0*/  BAR.SYNC.DEFER_BLOCKING 0x0 ;  /* 0x0000000000007b1d */ /* 0x000fec0000010000 */
[----:B------:R-:W-:Y:S05]  /*09f0*/  BRA.U UP0, `(.L_x_1) ;  /* 0xfffffff900547547 */ /* 0x000fea000b83ffff */
.L_x_0:
[----:B------:R-:W0:Y:S01]  /*0a00*/  S2R R2, SR_TID.X ;  /* 0x0000000000027919 */ /* 0x000e220000002100 */
[----:B------:R-:W-:Y:S01]  /*0a10*/  MOV R21, RZ ;  /* 0x000000ff00157202 */ /* 0x000fe20000000f00 */
[----:B------:R-:W-:Y:S02]  /*0a20*/  IMAD.MOV.U32 R3, RZ, RZ, RZ ;  /* 0x000000ffff037224 */ /* 0x000fe400078e00ff */
[----:B-1--4-:R-:W-:-:S04]  /*0a30*/  IMAD.WIDE.U32 R20, R13, 0x20, R20 ;  /* 0x000000200d147825 */ /* 0x012fc800078e0014 */
[----:B0-----:R-:W-:-:S03]  /*0a40*/  IMAD.WIDE.U32 R14, R14, 0x20, R2 ;  /* 0x000000200e0e7825 */ /* 0x001fc600078e0002 */
[----:B------:R-:W-:-:S04]  /*0a50*/  ISETP.GT.U32.AND P0, PT, R14, R20, PT ;  /* 0x000000140e00720c */ /* 0x000fc80003f04070 */
[----:B------:R-:W-:-:S04]  /*0a60*/  ISETP.GT.U32.AND.EX P0, PT, R15, R21, PT, P0 ;  /* 0x000000150f00720c */ /* 0x000fc80003f04100 */
[----:B------:R-:W-:Y:S02]  /*0a70*/  SEL R0, R14, R20, P0 ;  /* 0x000000140e007207 */ /* 0x000fe40000000000 */
[----:B------:R-:W-:Y:S02]  /*0a80*/  SEL R2, R15, R21, P0 ;  /* 0x000000150f027207 */ /* 0x000fe40000000000 */
[----:B------:R-:W-:-:S04]  /*0a90*/  ISETP.GE.U32.AND P0, PT, R0, UR10, PT ;  /* 0x0000000a00007c0c */ /* 0x000fc8000bf06070 */
[----:B------:R-:W-:-:S13]  /*0aa0*/  ISETP.GE.U32.AND.EX P0, PT, R2, UR11, PT, P0 ;  /* 0x0000000b02007c0c */ /* 0x000fda000bf06100 */
[----:B------:R-:W-:Y:S05]  /*0ab0*/  @P0 EXIT ;  /* 0x000000000000094d */ /* 0x000fea0003800000 */
[----:B------:R-:W0:Y:S01]  /*0ac0*/  LDCU.64 UR4, c[0x0][0x390] ;  /* 0x00007200ff0477ac */ /* 0x000e220008000a00 */
[----:B------:R-:W-:Y:S02]  /*0ad0*/  IMAD R3, R15, UR10, RZ ;  /* 0x0000000a0f037c24 */ /* 0x000fe4000f8e02ff */
[----:B------:R-:W-:-:S04]  /*0ae0*/  IMAD.WIDE.U32 R20, R14, UR10, R20 ;  /* 0x0000000a0e147c25 */ /* 0x000fc8000f8e0014 */
[----:B------:R-:W-:-:S05]  /*0af0*/  IMAD R3, R14, UR11, R3 ;  /* 0x0000000b0e037c24 */ /* 0x000fca000f8e0203 */
[----:B------:R-:W-:Y:S02]  /*0b00*/  IADD3 R3, PT, PT, R3, R21, RZ ;  /* 0x0000001503037210 */ /* 0x000fe40007ffe0ff */
[----:B0-----:R-:W-:-:S04]  /*0b10*/  LEA R2, P0, R20, UR4, 0x2 ;  /* 0x0000000414027c11 */ /* 0x001fc8000f8010ff */
[----:B------:R-:W-:-:S05]  /*0b20*/  LEA.HI.X R3, R20, UR5, R3, 0x2, P0 ;  /* 0x0000000514037c11 */ /* 0x000fca00080f1403 */
[----:B------:R-:W-:Y:S01]  /*0b30*/  STG.E desc[UR12][R2.64], R19 ;  /* 0x0000001302007986 */ /* 0x000fe2000c10190c */
[----:B------:R-:W-:Y:S05]  /*0b40*/  EXIT ;  /* 0x000000000000794d */ /* 0x000fea0003800000 */
.L_x_2:
[----:B------:R-:W-:-:S00]  /*0b50*/  BRA `(.L_x_2) ;  /* 0xfffffffc00fc7947 */ /* 0x000fc0000383ffff */
[----:B------:R-:W-:-:S00]  /*0b60*/  NOP ;  /* 0x0000000000007918 */ /* 0x000fc00000000000 */
        /* <DEDUP_REMOVED lines=9> */
.L_x_3:


//--------------------- .nv.shared._Z13matmul_kernelPKfS0_Pfm --------------------------
	.section	.nv.shared._Z13matmul_kernelPKfS0_Pfm,"aw",@nobits
	.sectionflags	@""
	.align	4
.nv.shared._Z13matmul_kernelPKfS0_Pfm:
	.zero		9216


//--------------------- .nv.shared.reserved.0     --------------------------
	.section	.nv.shared.reserved.0,"aw",@nobits
	.weak		__nv_reservedSMEM_offset_0_alias
	.size		__nv_reservedSMEM_offset_0_alias, 0, 64
	.other		__nv_reservedSMEM_offset_0_alias,@"STO_CUDA_RESERVED_SHARED STV_DEFAULT"
__nv_reservedSMEM_offset_0_alias:
	.zero		0
	.zero		64


//--------------------- .nv.constant0._Z13matmul_kernelPKfS0_Pfm --------------------------
	.section	.nv.constant0._Z13matmul_kernelPKfS0_Pfm,"a",@progbits
	.sectionflags	@""
	.align	4
.nv.constant0._Z13matmul_kernelPKfS0_Pfm:
	.zero		928


//--------------------- SYMBOLS --------------------------

	.type		.nv.reservedSmem.offset0,@object
	.size		.nv.reservedSmem.offset0,0x4
	.type		.nv.reservedSmem.cap,@object
	.size		.nv.reservedSmem.cap,0x4
